//
// Generated by NVIDIA NVVM Compiler
//
// Compiler Build ID: CL-36424714
// Cuda compilation tools, release 13.0, V13.0.88
// Based on NVVM 20.0.0
//

.version 9.0
.target sm_100
.address_size 64

	// .globl	_Z14kernel_routinePf

.visible .entry _Z14kernel_routinePf(
	.param .u64 .ptr .align 1 _Z14kernel_routinePf_param_0
)
{
	.reg .b32 	%r<5>;
	.reg .b32 	%f<3>;
	.reg .b64 	%rd<5>;

	ld.param.u64 	%rd1, [_Z14kernel_routinePf_param_0];
	cvta.to.global.u64 	%rd2, %rd1;
	mov.u32 	%r1, %tid.x;
	mov.u32 	%r2, %ntid.x;
	mov.u32 	%r3, %ctaid.x;
	mad.lo.s32 	%r4, %r2, %r3, %r1;
	mul.wide.s32 	%rd3, %r4, 4;
	add.s64 	%rd4, %rd2, %rd3;
	ld.global.f32 	%f1, [%rd4];
	mul.f32 	%f2, %f1, %f1;
	st.global.f32 	[%rd4], %f2;
	ret;

}


// ===== COMPILED SASS (sm_100) =====

	.target	sm_100

	.elftype	@"ET_EXEC"


//--------------------- .note.nv.tkinfo           --------------------------
	.section	.note.nv.tkinfo,"",@"SHT_NOTE"
	.sectionflags	@"SHF_NOTE_NV_TKINFO"
	.tkinfo
        /*0018*/ 	.word	0x00000002
        /*0030*/ 	.string	""
        /*0030*/ 	.string	"ptxas"
        /*0030*/ 	.string	"Cuda compilation tools, release 13.0, V13.0.88"
        /*0030*/ 	.string	"Build cuda_13.0.r13.0/compiler.36424714_0"
        /*0030*/ 	.string	"-arch sm_100 -m 64 "



//--------------------- .note.nv.cuinfo           --------------------------
	.section	.note.nv.cuinfo,"",@"SHT_NOTE"
	.sectionflags	@"SHF_NOTE_NV_CUINFO"
        /*0018*/ 	.short	0x0002
        /*001a*/ 	.short	0x0064
        /*001c*/ 	.short	0x0082
	.zero		2


//--------------------- .nv.info                  --------------------------
	.section	.nv.info,"",@"SHT_CUDA_INFO"
	.align	4


	//----- nvinfo : EIATTR_REGCOUNT
	.align		4
        /*0000*/ 	.byte	0x04, 0x2f
        /*0002*/ 	.short	(.L_1 - .L_0)
	.align		4
.L_0:
        /*0004*/ 	.word	index@(_Z14kernel_routinePf)
        /*0008*/ 	.word	0x00000008


	//----- nvinfo : EIATTR_FRAME_SIZE
	.align		4
.L_1:
        /*000c*/ 	.byte	0x04, 0x11
        /*000e*/ 	.short	(.L_3 - .L_2)
	.align		4
.L_2:
        /*0010*/ 	.word	index@(_Z14kernel_routinePf)
        /*0014*/ 	.word	0x00000000


	//----- nvinfo : EIATTR_MIN_STACK_SIZE
	.align		4
.L_3:
        /*0018*/ 	.byte	0x04, 0x12
        /*001a*/ 	.short	(.L_5 - .L_4)
	.align		4
.L_4:
        /*001c*/ 	.word	index@(_Z14kernel_routinePf)
        /*0020*/ 	.word	0x00000000
.L_5:


//--------------------- .nv.compat                --------------------------
	.section	.nv.compat,"",@"SHT_CUDA_COMPAT_INFO"
	.align	4
        /*0000*/ 	.byte	0x02, 0x09, 0x00, 0x00, 0x02, 0x02, 0x01, 0x00, 0x02, 0x05, 0x05, 0x00, 0x03, 0x07, 0x01, 0x01
        /*0010*/ 	.byte	0x02, 0x03, 0x00, 0x00, 0x02, 0x06, 0x01, 0x00, 0x04, 0x0b, 0x08, 0x00, 0x09, 0x00, 0x00, 0x00
        /*0020*/ 	.byte	0x00, 0x00, 0x00, 0x00


//--------------------- .nv.info._Z14kernel_routinePf --------------------------
	.section	.nv.info._Z14kernel_routinePf,"",@"SHT_CUDA_INFO"
	.sectionflags	@""
	.align	4


	//----- nvinfo : EIATTR_CUDA_API_VERSION
	.align		4
        /*0000*/ 	.byte	0x04, 0x37
        /*0002*/ 	.short	(.L_7 - .L_6)
.L_6:
        /*0004*/ 	.word	0x00000082


	//----- nvinfo : EIATTR_KPARAM_INFO
	.align		4
.L_7:
        /*0008*/ 	.byte	0x04, 0x17
        /*000a*/ 	.short	(.L_9 - .L_8)
.L_8:
        /*000c*/ 	.word	0x00000000
        /*0010*/ 	.short	0x0000
        /*0012*/ 	.short	0x0000
        /*0014*/ 	.byte	0x00, 0xf5, 0x21, 0x00


	//----- nvinfo : EIATTR_SPARSE_MMA_MASK
	.align		4
.L_9:
        /*0018*/ 	.byte	0x03, 0x50
        /*001a*/ 	.short	0x0000


	//----- nvinfo : EIATTR_MAXREG_COUNT
	.align		4
        /*001c*/ 	.byte	0x03, 0x1b
        /*001e*/ 	.short	0x00ff


	//----- nvinfo : EIATTR_MERCURY_ISA_VERSION
	.align		4
        /*0020*/ 	.byte	0x03, 0x5f
        /*0022*/ 	.short	0x0101


	//----- nvinfo : EIATTR_VRC_CTA_INIT_COUNT
	.align		4
        /*0024*/ 	.byte	0x02, 0x4a
	.zero		1
	.zero		1


	//----- nvinfo : EIATTR_EXIT_INSTR_OFFSETS
	.align		4
        /*0028*/ 	.byte	0x04, 0x1c
        /*002a*/ 	.short	(.L_11 - .L_10)


	//   ....[0]....
.L_10:
        /*002c*/ 	.word	0x000000b0


	//----- nvinfo : EIATTR_CBANK_PARAM_SIZE
	.align		4
.L_11:
        /*0030*/ 	.byte	0x03, 0x19
        /*0032*/ 	.short	0x0008


	//----- nvinfo : EIATTR_PARAM_CBANK
	.align		4
        /*0034*/ 	.byte	0x04, 0x0a
        /*0036*/ 	.short	(.L_13 - .L_12)
	.align		4
.L_12:
        /*0038*/ 	.word	index@(.nv.constant0._Z14kernel_routinePf)
        /*003c*/ 	.short	0x0380
        /*003e*/ 	.short	0x0008


	//----- nvinfo : EIATTR_SW_WAR
	.align		4
.L_13:
        /*0040*/ 	.byte	0x04, 0x36
        /*0042*/ 	.short	(.L_15 - .L_14)
.L_14:
        /*0044*/ 	.word	0x00000008
.L_15:


//--------------------- .nv.callgraph             --------------------------
	.section	.nv.callgraph,"",@"SHT_CUDA_CALLGRAPH"
	.align	4
	.sectionentsize	8
	.align		4
        /*0000*/ 	.word	0x00000000
	.align		4
        /*0004*/ 	.word	0xffffffff
	.align		4
        /*0008*/ 	.word	0x00000000
	.align		4
        /*000c*/ 	.word	0xfffffffe
	.align		4
        /*0010*/ 	.word	0x00000000
	.align		4
        /*0014*/ 	.word	0xfffffffd
	.align		4
        /*0018*/ 	.word	0x00000000
	.align		4
        /*001c*/ 	.word	0xfffffffc


//--------------------- .text._Z14kernel_routinePf --------------------------
	.section	.text._Z14kernel_routinePf,"ax",@progbits
	.align	128
        .global         _Z14kernel_routinePf
        .type           _Z14kernel_routinePf,@function
        .size           _Z14kernel_routinePf,(.L_x_1 - _Z14kernel_routinePf)
        .other          _Z14kernel_routinePf,@"STO_CUDA_ENTRY STV_DEFAULT"
_Z14kernel_routinePf:
.text._Z14kernel_routinePf:
[----:B------:R-:W-:Y:S01]  /*0000*/  LDC R1, c[0x0][0x37c] ;  /* 0x0000df00ff017b82 */ /* 0x000fe20000000800 */
[----:B------:R-:W0:Y:S07]  /*0010*/  S2R R5, SR_TID.X ;  /* 0x0000000000057919 */ /* 0x000e2e0000002100 */
[----:B------:R-:W1:Y:S01]  /*0020*/  LDC.64 R2, c[0x0][0x380] ;  /* 0x0000e000ff027b82 */ /* 0x000e620000000a00 */
[----:B------:R-:W0:Y:S01]  /*0030*/  LDCU UR6, c[0x0][0x360] ;  /* 0x00006c00ff0677ac */ /* 0x000e220008000800 */
[----:B------:R-:W0:Y:S01]  /*0040*/  S2R R0, SR_CTAID.X ;  /* 0x0000000000007919 */ /* 0x000e220000002500 */
[----:B------:R-:W2:Y:S01]  /*0050*/  LDCU.64 UR4, c[0x0][0x358] ;  /* 0x00006b00ff0477ac */ /* 0x000ea20008000a00 */
[----:B0-----:R-:W-:-:S04]  /*0060*/  IMAD R5, R0, UR6, R5 ;  /* 0x0000000600057c24 */ /* 0x001fc8000f8e0205 */
[----:B-1----:R-:W-:-:S05]  /*0070*/  IMAD.WIDE R2, R5, 0x4, R2 ;  /* 0x0000000405027825 */ /* 0x002fca00078e0202 */
[----:B--2---:R-:W2:Y:S02]  /*0080*/  LDG.E R0, desc[UR4][R2.64] ;  /* 0x0000000402007981 */ /* 0x004ea4000c1e1900 */
[----:B--2---:R-:W-:-:S05]  /*0090*/  FMUL R5, R0, R0 ;  /* 0x0000000000057220 */ /* 0x004fca0000400000 */
[----:B------:R-:W-:Y:S01]  /*00a0*/  STG.E desc[UR4][R2.64], R5 ;  /* 0x0000000502007986 */ /* 0x000fe2000c101904 */
[----:B------:R-:W-:Y:S05]  /*00b0*/  EXIT ;  /* 0x000000000000794d */ /* 0x000fea0003800000 */
.L_x_0:
[----:B------:R-:W-:-:S00]  /*00c0*/  BRA `(.L_x_0) ;  /* 0xfffffffc00fc7947 */ /* 0x000fc0000383ffff */
[----:B------:R-:W-:-:S00]  /*00d0*/  NOP ;  /* 0x0000000000007918 */ /* 0x000fc00000000000 */
        /* <DEDUP_REMOVED lines=10> */
.L_x_1:


//--------------------- .nv.shared.reserved.0     --------------------------
	.section	.nv.shared.reserved.0,"aw",@nobits
	.weak		__nv_reservedSMEM_offset_0_alias
	.size		__nv_reservedSMEM_offset_0_alias, 0, 64
	.other		__nv_reservedSMEM_offset_0_alias,@"STO_CUDA_RESERVED_SHARED STV_DEFAULT"
__nv_reservedSMEM_offset_0_alias:
	.zero		0
	.zero		64


//--------------------- .nv.constant0._Z14kernel_routinePf --------------------------
	.section	.nv.constant0._Z14kernel_routinePf,"a",@progbits
	.sectionflags	@""
	.align	4
.nv.constant0._Z14kernel_routinePf:
	.zero		904


//--------------------- SYMBOLS --------------------------

	.type		.nv.reservedSmem.offset0,@object
	.size		.nv.reservedSmem.offset0,0x4
